//
// Generated by NVIDIA NVVM Compiler
//
// Compiler Build ID: CL-36424714
// Cuda compilation tools, release 13.0, V13.0.88
// Based on NVVM 20.0.0
//

.version 9.0
.target sm_100
.address_size 64

	// .globl	default_function_kernel

.visible .entry default_function_kernel(
	.param .u64 .ptr .align 1 default_function_kernel_param_0,
	.param .u64 .ptr .align 1 default_function_kernel_param_1
)
.maxntid 64
{
	.reg .b16 	%rs<5>;
	.reg .b32 	%r<21>;
	.reg .b32 	%f<2>;
	.reg .b64 	%rd<9>;

	ld.param.u64 	%rd1, [default_function_kernel_param_0];
	ld.param.u64 	%rd2, [default_function_kernel_param_1];
	cvta.to.global.u64 	%rd3, %rd2;
	cvta.to.global.u64 	%rd4, %rd1;
	mov.u32 	%r1, %ctaid.x;
	mul.hi.u32 	%r2, %r1, 1272582903;
	shr.u32 	%r3, %r2, 3;
	mul.lo.s32 	%r4, %r3, 27;
	sub.s32 	%r5, %r1, %r4;
	shl.b32 	%r6, %r5, 4;
	mov.u32 	%r7, %tid.x;
	shr.u32 	%r8, %r7, 2;
	or.b32  	%r9, %r6, %r8;
	cvt.u16.u32 	%rs1, %r9;
	mul.hi.u16 	%rs2, %rs1, 3641;
	mul.lo.s16 	%rs3, %rs2, 18;
	sub.s16 	%rs4, %rs1, %rs3;
	cvt.u32.u16 	%r10, %rs4;
	mad.lo.s32 	%r11, %r1, 28, %r7;
	mul.hi.u32 	%r12, %r11, 954437177;
	shr.u32 	%r13, %r12, 3;
	mul.lo.s32 	%r14, %r13, 36;
	sub.s32 	%r15, %r11, %r14;
	shr.u32 	%r16, %r15, 1;
	mad.lo.s32 	%r17, %r3, 432, %r9;
	add.s32 	%r18, %r17, %r16;
	sub.s32 	%r19, %r18, %r10;
	mul.wide.u32 	%rd5, %r19, 4;
	add.s64 	%rd6, %rd4, %rd5;
	ld.global.nc.f32 	%f1, [%rd6];
	mad.lo.s32 	%r20, %r1, 36, %r11;
	mul.wide.u32 	%rd7, %r20, 4;
	add.s64 	%rd8, %rd3, %rd7;
	st.global.f32 	[%rd8], %f1;
	ret;

}


// ===== COMPILED SASS (sm_100) =====

	.target	sm_100

	.elftype	@"ET_EXEC"


//--------------------- .note.nv.tkinfo           --------------------------
	.section	.note.nv.tkinfo,"",@"SHT_NOTE"
	.sectionflags	@"SHF_NOTE_NV_TKINFO"
	.tkinfo
        /*0018*/ 	.word	0x00000002
        /*0030*/ 	.string	""
        /*0030*/ 	.string	"ptxas"
        /*0030*/ 	.string	"Cuda compilation tools, release 13.0, V13.0.88"
        /*0030*/ 	.string	"Build cuda_13.0.r13.0/compiler.36424714_0"
        /*0030*/ 	.string	"-arch sm_100 -m 64 "



//--------------------- .note.nv.cuinfo           --------------------------
	.section	.note.nv.cuinfo,"",@"SHT_NOTE"
	.sectionflags	@"SHF_NOTE_NV_CUINFO"
        /*0018*/ 	.short	0x0002
        /*001a*/ 	.short	0x0064
        /*001c*/ 	.short	0x0082
	.zero		2


//--------------------- .nv.info                  --------------------------
	.section	.nv.info,"",@"SHT_CUDA_INFO"
	.align	4


	//----- nvinfo : EIATTR_REGCOUNT
	.align		4
        /*0000*/ 	.byte	0x04, 0x2f
        /*0002*/ 	.short	(.L_1 - .L_0)
	.align		4
.L_0:
        /*0004*/ 	.word	index@(default_function_kernel)
        /*0008*/ 	.word	0x0000000c


	//----- nvinfo : EIATTR_FRAME_SIZE
	.align		4
.L_1:
        /*000c*/ 	.byte	0x04, 0x11
        /*000e*/ 	.short	(.L_3 - .L_2)
	.align		4
.L_2:
        /*0010*/ 	.word	index@(default_function_kernel)
        /*0014*/ 	.word	0x00000000


	//----- nvinfo : EIATTR_MIN_STACK_SIZE
	.align		4
.L_3:
        /*0018*/ 	.byte	0x04, 0x12
        /*001a*/ 	.short	(.L_5 - .L_4)
	.align		4
.L_4:
        /*001c*/ 	.word	index@(default_function_kernel)
        /*0020*/ 	.word	0x00000000
.L_5:


//--------------------- .nv.compat                --------------------------
	.section	.nv.compat,"",@"SHT_CUDA_COMPAT_INFO"
	.align	4
        /*0000*/ 	.byte	0x02, 0x09, 0x00, 0x00, 0x02, 0x02, 0x01, 0x00, 0x02, 0x05, 0x05, 0x00, 0x03, 0x07, 0x01, 0x01
        /*0010*/ 	.byte	0x02, 0x03, 0x00, 0x00, 0x02, 0x06, 0x01, 0x00, 0x04, 0x0b, 0x08, 0x00, 0x09, 0x00, 0x00, 0x00
        /*0020*/ 	.byte	0x00, 0x00, 0x00, 0x00


//--------------------- .nv.info.default_function_kernel --------------------------
	.section	.nv.info.default_function_kernel,"",@"SHT_CUDA_INFO"
	.sectionflags	@""
	.align	4


	//----- nvinfo : EIATTR_CUDA_API_VERSION
	.align		4
        /*0000*/ 	.byte	0x04, 0x37
        /*0002*/ 	.short	(.L_7 - .L_6)
.L_6:
        /*0004*/ 	.word	0x00000082


	//----- nvinfo : EIATTR_KPARAM_INFO
	.align		4
.L_7:
        /*0008*/ 	.byte	0x04, 0x17
        /*000a*/ 	.short	(.L_9 - .L_8)
.L_8:
        /*000c*/ 	.word	0x00000000
        /*0010*/ 	.short	0x0001
        /*0012*/ 	.short	0x0008
        /*0014*/ 	.byte	0x00, 0xf5, 0x21, 0x00


	//----- nvinfo : EIATTR_KPARAM_INFO
	.align		4
.L_9:
        /*0018*/ 	.byte	0x04, 0x17
        /*001a*/ 	.short	(.L_11 - .L_10)
.L_10:
        /*001c*/ 	.word	0x00000000
        /*0020*/ 	.short	0x0000
        /*0022*/ 	.short	0x0000
        /*0024*/ 	.byte	0x00, 0xf5, 0x21, 0x00


	//----- nvinfo : EIATTR_SPARSE_MMA_MASK
	.align		4
.L_11:
        /*0028*/ 	.byte	0x03, 0x50
        /*002a*/ 	.short	0x0000


	//----- nvinfo : EIATTR_MAXREG_COUNT
	.align		4
        /*002c*/ 	.byte	0x03, 0x1b
        /*002e*/ 	.short	0x00ff


	//----- nvinfo : EIATTR_MERCURY_ISA_VERSION
	.align		4
        /*0030*/ 	.byte	0x03, 0x5f
        /*0032*/ 	.short	0x0101


	//----- nvinfo : EIATTR_VRC_CTA_INIT_COUNT
	.align		4
        /*0034*/ 	.byte	0x02, 0x4a
	.zero		1
	.zero		1


	//----- nvinfo : EIATTR_EXIT_INSTR_OFFSETS
	.align		4
        /*0038*/ 	.byte	0x04, 0x1c
        /*003a*/ 	.short	(.L_13 - .L_12)


	//   ....[0]....
.L_12:
        /*003c*/ 	.word	0x00000210


	//----- nvinfo : EIATTR_MAX_THREADS
	.align		4
.L_13:
        /*0040*/ 	.byte	0x04, 0x05
        /*0042*/ 	.short	(.L_15 - .L_14)
.L_14:
        /*0044*/ 	.word	0x00000040
        /*0048*/ 	.word	0x00000001
        /*004c*/ 	.word	0x00000001


	//----- nvinfo : EIATTR_CBANK_PARAM_SIZE
	.align		4
.L_15:
        /*0050*/ 	.byte	0x03, 0x19
        /*0052*/ 	.short	0x0010


	//----- nvinfo : EIATTR_PARAM_CBANK
	.align		4
        /*0054*/ 	.byte	0x04, 0x0a
        /*0056*/ 	.short	(.L_17 - .L_16)
	.align		4
.L_16:
        /*0058*/ 	.word	index@(.nv.constant0.default_function_kernel)
        /*005c*/ 	.short	0x0380
        /*005e*/ 	.short	0x0010


	//----- nvinfo : EIATTR_SW_WAR
	.align		4
.L_17:
        /*0060*/ 	.byte	0x04, 0x36
        /*0062*/ 	.short	(.L_19 - .L_18)
.L_18:
        /*0064*/ 	.word	0x00000008
.L_19:


//--------------------- .nv.callgraph             --------------------------
	.section	.nv.callgraph,"",@"SHT_CUDA_CALLGRAPH"
	.align	4
	.sectionentsize	8
	.align		4
        /*0000*/ 	.word	0x00000000
	.align		4
        /*0004*/ 	.word	0xffffffff
	.align		4
        /*0008*/ 	.word	0x00000000
	.align		4
        /*000c*/ 	.word	0xfffffffe
	.align		4
        /*0010*/ 	.word	0x00000000
	.align		4
        /*0014*/ 	.word	0xfffffffd
	.align		4
        /*0018*/ 	.word	0x00000000
	.align		4
        /*001c*/ 	.word	0xfffffffc


//--------------------- .text.default_function_kernel --------------------------
	.section	.text.default_function_kernel,"ax",@progbits
	.align	128
        .global         default_function_kernel
        .type           default_function_kernel,@function
        .size           default_function_kernel,(.L_x_1 - default_function_kernel)
        .other          default_function_kernel,@"STO_CUDA_ENTRY STV_DEFAULT"
default_function_kernel:
.text.default_function_kernel:
[----:B------:R-:W-:Y:S01]  /*0000*/  LDC R1, c[0x0][0x37c] ;  /* 0x0000df00ff017b82 */ /* 0x000fe20000000800 */
[----:B------:R-:W0:Y:S01]  /*0010*/  S2R R0, SR_CTAID.X ;  /* 0x0000000000007919 */ /* 0x000e220000002500 */
[----:B------:R-:W1:Y:S01]  /*0020*/  LDCU.64 UR4, c[0x0][0x358] ;  /* 0x00006b00ff0477ac */ /* 0x000e620008000a00 */
[----:B------:R-:W2:Y:S01]  /*0030*/  S2R R7, SR_TID.X ;  /* 0x0000000000077919 */ /* 0x000ea20000002100 */
[----:B0-----:R-:W-:Y:S01]  /*0040*/  IMAD.HI.U32 R2, R0, 0x4bda12f7, RZ ;  /* 0x4bda12f700027827 */ /* 0x001fe200078e00ff */
[----:B--2---:R-:W-:-:S03]  /*0050*/  SHF.R.U32.HI R3, RZ, 0x2, R7 ;  /* 0x00000002ff037819 */ /* 0x004fc60000011607 */
[----:B------:R-:W-:Y:S01]  /*0060*/  IMAD R7, R0, 0x1c, R7 ;  /* 0x0000001c00077824 */ /* 0x000fe200078e0207 */
[----:B------:R-:W-:-:S03]  /*0070*/  SHF.R.U32.HI R5, RZ, 0x3, R2 ;  /* 0x00000003ff057819 */ /* 0x000fc60000011602 */
[----:B------:R-:W-:-:S04]  /*0080*/  IMAD.HI.U32 R8, R7, 0x38e38e39, RZ ;  /* 0x38e38e3907087827 */ /* 0x000fc800078e00ff */
[----:B------:R-:W-:Y:S01]  /*0090*/  IMAD R2, R5, -0x1b, R0 ;  /* 0xffffffe505027824 */ /* 0x000fe200078e0200 */
[----:B------:R-:W-:-:S04]  /*00a0*/  SHF.R.U32.HI R8, RZ, 0x3, R8 ;  /* 0x00000003ff087819 */ /* 0x000fc80000011608 */
[----:B------:R-:W-:Y:S01]  /*00b0*/  SHF.L.U32 R2, R2, 0x4, RZ ;  /* 0x0000000402027819 */ /* 0x000fe200000006ff */
[----:B------:R-:W-:-:S03]  /*00c0*/  IMAD R8, R8, -0x24, R7 ;  /* 0xffffffdc08087824 */ /* 0x000fc600078e0207 */
[----:B------:R-:W-:-:S04]  /*00d0*/  LOP3.LUT R4, R2, R3, RZ, 0xfc, !PT ;  /* 0x0000000302047212 */ /* 0x000fc800078efcff */
[----:B------:R-:W-:Y:S01]  /*00e0*/  LOP3.LUT R2, R4, 0xffff, RZ, 0xc0, !PT ;  /* 0x0000ffff04027812 */ /* 0x000fe200078ec0ff */
[----:B------:R-:W-:-:S04]  /*00f0*/  IMAD R5, R5, 0x1b0, R4 ;  /* 0x000001b005057824 */ /* 0x000fc800078e0204 */
[----:B------:R-:W-:Y:S01]  /*0100*/  IMAD R2, R2, 0xe39, RZ ;  /* 0x00000e3902027824 */ /* 0x000fe200078e02ff */
[----:B------:R-:W-:-:S04]  /*0110*/  LEA.HI R5, R8, R5, RZ, 0x1f ;  /* 0x0000000508057211 */ /* 0x000fc800078ff8ff */
[----:B------:R-:W-:-:S04]  /*0120*/  SHF.R.U32.HI R2, RZ, 0x10, R2 ;  /* 0x00000010ff027819 */ /* 0x000fc80000011602 */
[----:B------:R-:W-:Y:S02]  /*0130*/  PRMT R6, R2, 0x9910, RZ ;  /* 0x0000991002067816 */ /* 0x000fe400000000ff */
[----:B------:R-:W0:Y:S03]  /*0140*/  LDC.64 R2, c[0x0][0x380] ;  /* 0x0000e000ff027b82 */ /* 0x000e260000000a00 */
[----:B------:R-:W-:-:S05]  /*0150*/  IMAD R6, R6, 0x12, RZ ;  /* 0x0000001206067824 */ /* 0x000fca00078e02ff */
[----:B------:R-:W-:-:S04]  /*0160*/  IADD3 R6, PT, PT, RZ, -R6, RZ ;  /* 0x80000006ff067210 */ /* 0x000fc80007ffe0ff */
[----:B------:R-:W-:-:S04]  /*0170*/  PRMT R9, R6, 0x7710, RZ ;  /* 0x0000771006097816 */ /* 0x000fc800000000ff */
[----:B------:R-:W-:-:S04]  /*0180*/  IADD3 R4, PT, PT, R4, R9, RZ ;  /* 0x0000000904047210 */ /* 0x000fc80007ffe0ff */
[----:B------:R-:W-:-:S04]  /*0190*/  LOP3.LUT R4, R4, 0xffff, RZ, 0xc0, !PT ;  /* 0x0000ffff04047812 */ /* 0x000fc800078ec0ff */
[----:B------:R-:W-:-:S05]  /*01a0*/  IADD3 R5, PT, PT, -R4, R5, RZ ;  /* 0x0000000504057210 */ /* 0x000fca0007ffe1ff */
[----:B0-----:R-:W-:Y:S02]  /*01b0*/  IMAD.WIDE.U32 R2, R5, 0x4, R2 ;  /* 0x0000000405027825 */ /* 0x001fe400078e0002 */
[----:B------:R-:W0:Y:S04]  /*01c0*/  LDC.64 R4, c[0x0][0x388] ;  /* 0x0000e200ff047b82 */ /* 0x000e280000000a00 */
[----:B-1----:R-:W2:Y:S01]  /*01d0*/  LDG.E.CONSTANT R3, desc[UR4][R2.64] ;  /* 0x0000000402037981 */ /* 0x002ea2000c1e9900 */
[----:B------:R-:W-:-:S04]  /*01e0*/  IMAD R7, R0, 0x24, R7 ;  /* 0x0000002400077824 */ /* 0x000fc800078e0207 */
[----:B0-----:R-:W-:-:S05]  /*01f0*/  IMAD.WIDE.U32 R4, R7, 0x4, R4 ;  /* 0x0000000407047825 */ /* 0x001fca00078e0004 */
[----:B--2---:R-:W-:Y:S01]  /*0200*/  STG.E desc[UR4][R4.64], R3 ;  /* 0x0000000304007986 */ /* 0x004fe2000c101904 */
[----:B------:R-:W-:Y:S05]  /*0210*/  EXIT ;  /* 0x000000000000794d */ /* 0x000fea0003800000 */
.L_x_0:
[----:B------:R-:W-:-:S00]  /*0220*/  BRA `(.L_x_0) ;  /* 0xfffffffc00fc7947 */ /* 0x000fc0000383ffff */
[----:B------:R-:W-:-:S00]  /*0230*/  NOP ;  /* 0x0000000000007918 */ /* 0x000fc00000000000 */
        /* <DEDUP_REMOVED lines=12> */
.L_x_1:


//--------------------- .nv.shared.reserved.0     --------------------------
	.section	.nv.shared.reserved.0,"aw",@nobits
	.weak		__nv_reservedSMEM_offset_0_alias
	.size		__nv_reservedSMEM_offset_0_alias, 0, 64
	.other		__nv_reservedSMEM_offset_0_alias,@"STO_CUDA_RESERVED_SHARED STV_DEFAULT"
__nv_reservedSMEM_offset_0_alias:
	.zero		0
	.zero		64


//--------------------- .nv.constant0.default_function_kernel --------------------------
	.section	.nv.constant0.default_function_kernel,"a",@progbits
	.sectionflags	@""
	.align	4
.nv.constant0.default_function_kernel:
	.zero		912


//--------------------- SYMBOLS --------------------------

	.type		.nv.reservedSmem.offset0,@object
	.size		.nv.reservedSmem.offset0,0x4
